//
// Generated by NVIDIA NVVM Compiler
//
// Compiler Build ID: CL-36424714
// Cuda compilation tools, release 13.0, V13.0.88
// Based on NVVM 20.0.0
//

.version 9.0
.target sm_100
.address_size 64

	// .globl	_Z7vecCopyPiS_i

.visible .entry _Z7vecCopyPiS_i(
	.param .u64 .ptr .align 1 _Z7vecCopyPiS_i_param_0,
	.param .u64 .ptr .align 1 _Z7vecCopyPiS_i_param_1,
	.param .u32 _Z7vecCopyPiS_i_param_2
)
{
	.reg .pred 	%p<6>;
	.reg .b32 	%r<19>;
	.reg .b64 	%rd<11>;

	ld.param.u64 	%rd3, [_Z7vecCopyPiS_i_param_0];
	ld.param.u64 	%rd4, [_Z7vecCopyPiS_i_param_1];
	ld.param.u32 	%r7, [_Z7vecCopyPiS_i_param_2];
	cvta.to.global.u64 	%rd1, %rd4;
	cvta.to.global.u64 	%rd2, %rd3;
	mov.u32 	%r8, %tid.x;
	mov.u32 	%r9, %ctaid.x;
	mov.u32 	%r1, %ntid.x;
	mad.lo.s32 	%r2, %r9, %r1, %r8;
	shr.u32 	%r10, %r7, 31;
	add.s32 	%r11, %r7, %r10;
	shr.s32 	%r3, %r11, 1;
	setp.ge.s32 	%p1, %r2, %r3;
	@%p1 bra 	$L__BB0_3;
	mov.u32 	%r12, %nctaid.x;
	mul.lo.s32 	%r4, %r1, %r12;
	mov.u32 	%r18, %r2;
$L__BB0_2:
	mul.wide.s32 	%rd5, %r18, 8;
	add.s64 	%rd6, %rd1, %rd5;
	add.s64 	%rd7, %rd2, %rd5;
	ld.global.v2.u32 	{%r13, %r14}, [%rd7];
	st.global.v2.u32 	[%rd6], {%r13, %r14};
	add.s32 	%r18, %r18, %r4;
	setp.lt.s32 	%p2, %r18, %r3;
	@%p2 bra 	$L__BB0_2;
$L__BB0_3:
	setp.ne.s32 	%p3, %r2, %r3;
	and.b32  	%r15, %r7, -2147483647;
	setp.ne.s32 	%p4, %r15, 1;
	or.pred  	%p5, %p3, %p4;
	@%p5 bra 	$L__BB0_5;
	add.s32 	%r16, %r7, -1;
	mul.wide.u32 	%rd8, %r16, 4;
	add.s64 	%rd9, %rd2, %rd8;
	ld.global.u32 	%r17, [%rd9];
	add.s64 	%rd10, %rd1, %rd8;
	st.global.u32 	[%rd10], %r17;
$L__BB0_5:
	ret;

}


// ===== COMPILED SASS (sm_100) =====

	.target	sm_100

	.elftype	@"ET_EXEC"


//--------------------- .note.nv.tkinfo           --------------------------
	.section	.note.nv.tkinfo,"",@"SHT_NOTE"
	.sectionflags	@"SHF_NOTE_NV_TKINFO"
	.tkinfo
        /*0018*/ 	.word	0x00000002
        /*0030*/ 	.string	""
        /*0030*/ 	.string	"ptxas"
        /*0030*/ 	.string	"Cuda compilation tools, release 13.0, V13.0.88"
        /*0030*/ 	.string	"Build cuda_13.0.r13.0/compiler.36424714_0"
        /*0030*/ 	.string	"-arch sm_100 -m 64 "



//--------------------- .note.nv.cuinfo           --------------------------
	.section	.note.nv.cuinfo,"",@"SHT_NOTE"
	.sectionflags	@"SHF_NOTE_NV_CUINFO"
        /*0018*/ 	.short	0x0002
        /*001a*/ 	.short	0x0064
        /*001c*/ 	.short	0x0082
	.zero		2


//--------------------- .nv.info                  --------------------------
	.section	.nv.info,"",@"SHT_CUDA_INFO"
	.align	4


	//----- nvinfo : EIATTR_REGCOUNT
	.align		4
        /*0000*/ 	.byte	0x04, 0x2f
        /*0002*/ 	.short	(.L_1 - .L_0)
	.align		4
.L_0:
        /*0004*/ 	.word	index@(_Z7vecCopyPiS_i)
        /*0008*/ 	.word	0x00000010


	//----- nvinfo : EIATTR_FRAME_SIZE
	.align		4
.L_1:
        /*000c*/ 	.byte	0x04, 0x11
        /*000e*/ 	.short	(.L_3 - .L_2)
	.align		4
.L_2:
        /*0010*/ 	.word	index@(_Z7vecCopyPiS_i)
        /*0014*/ 	.word	0x00000000


	//----- nvinfo : EIATTR_MIN_STACK_SIZE
	.align		4
.L_3:
        /*0018*/ 	.byte	0x04, 0x12
        /*001a*/ 	.short	(.L_5 - .L_4)
	.align		4
.L_4:
        /*001c*/ 	.word	index@(_Z7vecCopyPiS_i)
        /*0020*/ 	.word	0x00000000
.L_5:


//--------------------- .nv.compat                --------------------------
	.section	.nv.compat,"",@"SHT_CUDA_COMPAT_INFO"
	.align	4
        /*0000*/ 	.byte	0x02, 0x09, 0x00, 0x00, 0x02, 0x02, 0x01, 0x00, 0x02, 0x05, 0x05, 0x00, 0x03, 0x07, 0x01, 0x01
        /*0010*/ 	.byte	0x02, 0x03, 0x00, 0x00, 0x02, 0x06, 0x01, 0x00, 0x04, 0x0b, 0x08, 0x00, 0x09, 0x00, 0x00, 0x00
        /*0020*/ 	.byte	0x00, 0x00, 0x00, 0x00


//--------------------- .nv.info._Z7vecCopyPiS_i  --------------------------
	.section	.nv.info._Z7vecCopyPiS_i,"",@"SHT_CUDA_INFO"
	.sectionflags	@""
	.align	4


	//----- nvinfo : EIATTR_CUDA_API_VERSION
	.align		4
        /*0000*/ 	.byte	0x04, 0x37
        /*0002*/ 	.short	(.L_7 - .L_6)
.L_6:
        /*0004*/ 	.word	0x00000082


	//----- nvinfo : EIATTR_KPARAM_INFO
	.align		4
.L_7:
        /*0008*/ 	.byte	0x04, 0x17
        /*000a*/ 	.short	(.L_9 - .L_8)
.L_8:
        /*000c*/ 	.word	0x00000000
        /*0010*/ 	.short	0x0002
        /*0012*/ 	.short	0x0010
        /*0014*/ 	.byte	0x00, 0xf0, 0x11, 0x00


	//----- nvinfo : EIATTR_KPARAM_INFO
	.align		4
.L_9:
        /*0018*/ 	.byte	0x04, 0x17
        /*001a*/ 	.short	(.L_11 - .L_10)
.L_10:
        /*001c*/ 	.word	0x00000000
        /*0020*/ 	.short	0x0001
        /*0022*/ 	.short	0x0008
        /*0024*/ 	.byte	0x00, 0xf5, 0x21, 0x00


	//----- nvinfo : EIATTR_KPARAM_INFO
	.align		4
.L_11:
        /*0028*/ 	.byte	0x04, 0x17
        /*002a*/ 	.short	(.L_13 - .L_12)
.L_12:
        /*002c*/ 	.word	0x00000000
        /*0030*/ 	.short	0x0000
        /*0032*/ 	.short	0x0000
        /*0034*/ 	.byte	0x00, 0xf5, 0x21, 0x00


	//----- nvinfo : EIATTR_SPARSE_MMA_MASK
	.align		4
.L_13:
        /*0038*/ 	.byte	0x03, 0x50
        /*003a*/ 	.short	0x0000


	//----- nvinfo : EIATTR_MAXREG_COUNT
	.align		4
        /*003c*/ 	.byte	0x03, 0x1b
        /*003e*/ 	.short	0x00ff


	//----- nvinfo : EIATTR_MERCURY_ISA_VERSION
	.align		4
        /*0040*/ 	.byte	0x03, 0x5f
        /*0042*/ 	.short	0x0101


	//----- nvinfo : EIATTR_VRC_CTA_INIT_COUNT
	.align		4
        /*0044*/ 	.byte	0x02, 0x4a
	.zero		1
	.zero		1


	//----- nvinfo : EIATTR_EXIT_INSTR_OFFSETS
	.align		4
        /*0048*/ 	.byte	0x04, 0x1c
        /*004a*/ 	.short	(.L_15 - .L_14)


	//   ....[0]....
.L_14:
        /*004c*/ 	.word	0x000001c0


	//   ....[1]....
        /*0050*/ 	.word	0x00000240


	//----- nvinfo : EIATTR_CRS_STACK_SIZE
	.align		4
.L_15:
        /*0054*/ 	.byte	0x04, 0x1e
        /*0056*/ 	.short	(.L_17 - .L_16)
.L_16:
        /*0058*/ 	.word	0x00000000


	//----- nvinfo : EIATTR_CBANK_PARAM_SIZE
	.align		4
.L_17:
        /*005c*/ 	.byte	0x03, 0x19
        /*005e*/ 	.short	0x0014


	//----- nvinfo : EIATTR_PARAM_CBANK
	.align		4
        /*0060*/ 	.byte	0x04, 0x0a
        /*0062*/ 	.short	(.L_19 - .L_18)
	.align		4
.L_18:
        /*0064*/ 	.word	index@(.nv.constant0._Z7vecCopyPiS_i)
        /*0068*/ 	.short	0x0380
        /*006a*/ 	.short	0x0014


	//----- nvinfo : EIATTR_SW_WAR
	.align		4
.L_19:
        /*006c*/ 	.byte	0x04, 0x36
        /*006e*/ 	.short	(.L_21 - .L_20)
.L_20:
        /*0070*/ 	.word	0x00000008
.L_21:


//--------------------- .nv.callgraph             --------------------------
	.section	.nv.callgraph,"",@"SHT_CUDA_CALLGRAPH"
	.align	4
	.sectionentsize	8
	.align		4
        /*0000*/ 	.word	0x00000000
	.align		4
        /*0004*/ 	.word	0xffffffff
	.align		4
        /*0008*/ 	.word	0x00000000
	.align		4
        /*000c*/ 	.word	0xfffffffe
	.align		4
        /*0010*/ 	.word	0x00000000
	.align		4
        /*0014*/ 	.word	0xfffffffd
	.align		4
        /*0018*/ 	.word	0x00000000
	.align		4
        /*001c*/ 	.word	0xfffffffc


//--------------------- .text._Z7vecCopyPiS_i     --------------------------
	.section	.text._Z7vecCopyPiS_i,"ax",@progbits
	.align	128
        .global         _Z7vecCopyPiS_i
        .type           _Z7vecCopyPiS_i,@function
        .size           _Z7vecCopyPiS_i,(.L_x_4 - _Z7vecCopyPiS_i)
        .other          _Z7vecCopyPiS_i,@"STO_CUDA_ENTRY STV_DEFAULT"
_Z7vecCopyPiS_i:
.text._Z7vecCopyPiS_i:
[----:B------:R-:W-:Y:S01]  /*0000*/  LDC R1, c[0x0][0x37c] ;  /* 0x0000df00ff017b82 */ /* 0x000fe20000000800 */
[----:B------:R-:W0:Y:S07]  /*0010*/  S2R R0, SR_TID.X ;  /* 0x0000000000007919 */ /* 0x000e2e0000002100 */
[----:B------:R-:W1:Y:S01]  /*0020*/  LDC R10, c[0x0][0x390] ;  /* 0x0000e400ff0a7b82 */ /* 0x000e620000000800 */
[----:B------:R-:W-:Y:S07]  /*0030*/  BSSY.RECONVERGENT B0, `(.L_x_0) ;  /* 0x0000018000007945 */ /* 0x000fee0003800200 */
[----:B------:R-:W0:Y:S08]  /*0040*/  S2UR UR4, SR_CTAID.X ;  /* 0x00000000000479c3 */ /* 0x000e300000002500 */
[----:B------:R-:W0:Y:S01]  /*0050*/  LDC R3, c[0x0][0x360] ;  /* 0x0000d800ff037b82 */ /* 0x000e220000000800 */
[----:B-1----:R-:W-:-:S02]  /*0060*/  LEA.HI R2, R10, R10, RZ, 0x1 ;  /* 0x0000000a0a027211 */ /* 0x002fc400078f08ff */
[----:B------:R-:W-:Y:S02]  /*0070*/  LOP3.LUT R4, R10, 0x80000001, RZ, 0xc0, !PT ;  /* 0x800000010a047812 */ /* 0x000fe400078ec0ff */
[----:B------:R-:W-:Y:S02]  /*0080*/  SHF.R.S32.HI R11, RZ, 0x1, R2 ;  /* 0x00000001ff0b7819 */ /* 0x000fe40000011402 */
[----:B------:R-:W-:Y:S01]  /*0090*/  ISETP.NE.AND P0, PT, R4, 0x1, PT ;  /* 0x000000010400780c */ /* 0x000fe20003f05270 */
[----:B0-----:R-:W-:Y:S01]  /*00a0*/  IMAD R0, R3, UR4, R0 ;  /* 0x0000000403007c24 */ /* 0x001fe2000f8e0200 */
[----:B------:R-:W0:Y:S04]  /*00b0*/  LDCU.64 UR4, c[0x0][0x358] ;  /* 0x00006b00ff0477ac */ /* 0x000e280008000a00 */
[----:B------:R-:W-:-:S02]  /*00c0*/  ISETP.GE.AND P1, PT, R0, R11, PT ;  /* 0x0000000b0000720c */ /* 0x000fc40003f26270 */
[----:B------:R-:W-:-:S11]  /*00d0*/  ISETP.NE.OR P0, PT, R0, R11, P0 ;  /* 0x0000000b0000720c */ /* 0x000fd60000705670 */
[----:B------:R-:W-:Y:S05]  /*00e0*/  @P1 BRA `(.L_x_1) ;  /* 0x0000000000301947 */ /* 0x000fea0003800000 */
[----:B------:R-:W1:Y:S01]  /*00f0*/  LDC.64 R8, c[0x0][0x380] ;  /* 0x0000e000ff087b82 */ /* 0x000e620000000a00 */
[----:B------:R-:W2:Y:S01]  /*0100*/  LDCU UR6, c[0x0][0x370] ;  /* 0x00006e00ff0677ac */ /* 0x000ea20008000800 */
[----:B------:R-:W-:-:S06]  /*0110*/  IMAD.MOV.U32 R13, RZ, RZ, R0 ;  /* 0x000000ffff0d7224 */ /* 0x000fcc00078e0000 */
[----:B------:R-:W3:Y:S01]  /*0120*/  LDC.64 R6, c[0x0][0x388] ;  /* 0x0000e200ff067b82 */ /* 0x000ee20000000a00 */
[----:B--2---:R-:W-:-:S07]  /*0130*/  IMAD R0, R3, UR6, RZ ;  /* 0x0000000603007c24 */ /* 0x004fce000f8e02ff */
.L_x_2:
[----:B-12---:R-:W-:-:S06]  /*0140*/  IMAD.WIDE R4, R13, 0x8, R8 ;  /* 0x000000080d047825 */ /* 0x006fcc00078e0208 */
[----:B0-----:R-:W2:Y:S01]  /*0150*/  LDG.E.64 R4, desc[UR4][R4.64] ;  /* 0x0000000404047981 */ /* 0x001ea2000c1e1b00 */
[----:B---3--:R-:W-:Y:S01]  /*0160*/  IMAD.WIDE R2, R13, 0x8, R6 ;  /* 0x000000080d027825 */ /* 0x008fe200078e0206 */
[----:B------:R-:W-:-:S04]  /*0170*/  IADD3 R13, PT, PT, R0, R13, RZ ;  /* 0x0000000d000d7210 */ /* 0x000fc80007ffe0ff */
[----:B------:R-:W-:Y:S01]  /*0180*/  ISETP.GE.AND P1, PT, R13, R11, PT ;  /* 0x0000000b0d00720c */ /* 0x000fe20003f26270 */
[----:B--2---:R2:W-:-:S12]  /*0190*/  STG.E.64 desc[UR4][R2.64], R4 ;  /* 0x0000000402007986 */ /* 0x0045d8000c101b04 */
[----:B------:R-:W-:Y:S05]  /*01a0*/  @!P1 BRA `(.L_x_2) ;  /* 0xfffffffc00e49947 */ /* 0x000fea000383ffff */
.L_x_1:
[----:B0-----:R-:W-:Y:S05]  /*01b0*/  BSYNC.RECONVERGENT B0 ;  /* 0x0000000000007941 */ /* 0x001fea0003800200 */
.L_x_0:
[----:B------:R-:W-:Y:S05]  /*01c0*/  @P0 EXIT ;  /* 0x000000000000094d */ /* 0x000fea0003800000 */
[----:B--2---:R-:W0:Y:S01]  /*01d0*/  LDC.64 R2, c[0x0][0x380] ;  /* 0x0000e000ff027b82 */ /* 0x004e220000000a00 */
[----:B------:R-:W-:-:S07]  /*01e0*/  VIADD R7, R10, 0xffffffff ;  /* 0xffffffff0a077836 */ /* 0x000fce0000000000 */
[----:B------:R-:W1:Y:S01]  /*01f0*/  LDC.64 R4, c[0x0][0x388] ;  /* 0x0000e200ff047b82 */ /* 0x000e620000000a00 */
[----:B0-----:R-:W-:-:S06]  /*0200*/  IMAD.WIDE.U32 R2, R7, 0x4, R2 ;  /* 0x0000000407027825 */ /* 0x001fcc00078e0002 */
[----:B------:R-:W2:Y:S01]  /*0210*/  LDG.E R3, desc[UR4][R2.64] ;  /* 0x0000000402037981 */ /* 0x000ea2000c1e1900 */
[----:B-1----:R-:W-:-:S05]  /*0220*/  IMAD.WIDE.U32 R4, R7, 0x4, R4 ;  /* 0x0000000407047825 */ /* 0x002fca00078e0004 */
[----:B--2---:R-:W-:Y:S01]  /*0230*/  STG.E desc[UR4][R4.64], R3 ;  /* 0x0000000304007986 */ /* 0x004fe2000c101904 */
[----:B------:R-:W-:Y:S05]  /*0240*/  EXIT ;  /* 0x000000000000794d */ /* 0x000fea0003800000 */
.L_x_3:
[----:B------:R-:W-:-:S00]  /*0250*/  BRA `(.L_x_3) ;  /* 0xfffffffc00fc7947 */ /* 0x000fc0000383ffff */
[----:B------:R-:W-:-:S00]  /*0260*/  NOP ;  /* 0x0000000000007918 */ /* 0x000fc00000000000 */
        /* <DEDUP_REMOVED lines=9> */
.L_x_4:


//--------------------- .nv.shared.reserved.0     --------------------------
	.section	.nv.shared.reserved.0,"aw",@nobits
	.weak		__nv_reservedSMEM_offset_0_alias
	.size		__nv_reservedSMEM_offset_0_alias, 0, 64
	.other		__nv_reservedSMEM_offset_0_alias,@"STO_CUDA_RESERVED_SHARED STV_DEFAULT"
__nv_reservedSMEM_offset_0_alias:
	.zero		0
	.zero		64


//--------------------- .nv.constant0._Z7vecCopyPiS_i --------------------------
	.section	.nv.constant0._Z7vecCopyPiS_i,"a",@progbits
	.sectionflags	@""
	.align	4
.nv.constant0._Z7vecCopyPiS_i:
	.zero		916


//--------------------- SYMBOLS --------------------------

	.type		.nv.reservedSmem.offset0,@object
	.size		.nv.reservedSmem.offset0,0x4
